//
// Generated by NVIDIA NVVM Compiler
//
// Compiler Build ID: CL-36424714
// Cuda compilation tools, release 13.0, V13.0.88
// Based on NVVM 20.0.0
//

.version 9.0
.target sm_100
.address_size 64

	// .globl	_Z9vectorAddPKfS0_Pfi

.visible .entry _Z9vectorAddPKfS0_Pfi(
	.param .u64 .ptr .align 1 _Z9vectorAddPKfS0_Pfi_param_0,
	.param .u64 .ptr .align 1 _Z9vectorAddPKfS0_Pfi_param_1,
	.param .u64 .ptr .align 1 _Z9vectorAddPKfS0_Pfi_param_2,
	.param .u32 _Z9vectorAddPKfS0_Pfi_param_3
)
{
	.reg .b32 	%r<5>;
	.reg .b32 	%f<4>;
	.reg .b64 	%rd<11>;

	ld.param.u64 	%rd1, [_Z9vectorAddPKfS0_Pfi_param_0];
	ld.param.u64 	%rd2, [_Z9vectorAddPKfS0_Pfi_param_1];
	ld.param.u64 	%rd3, [_Z9vectorAddPKfS0_Pfi_param_2];
	cvta.to.global.u64 	%rd4, %rd3;
	cvta.to.global.u64 	%rd5, %rd2;
	cvta.to.global.u64 	%rd6, %rd1;
	mov.u32 	%r1, %ntid.x;
	mov.u32 	%r2, %ctaid.x;
	mov.u32 	%r3, %tid.x;
	mad.lo.s32 	%r4, %r1, %r2, %r3;
	mul.wide.s32 	%rd7, %r4, 4;
	add.s64 	%rd8, %rd6, %rd7;
	ld.global.f32 	%f1, [%rd8];
	add.s64 	%rd9, %rd5, %rd7;
	ld.global.f32 	%f2, [%rd9];
	add.f32 	%f3, %f1, %f2;
	add.s64 	%rd10, %rd4, %rd7;
	st.global.f32 	[%rd10], %f3;
	ret;

}


// ===== COMPILED SASS (sm_100) =====

	.target	sm_100

	.elftype	@"ET_EXEC"


//--------------------- .note.nv.tkinfo           --------------------------
	.section	.note.nv.tkinfo,"",@"SHT_NOTE"
	.sectionflags	@"SHF_NOTE_NV_TKINFO"
	.tkinfo
        /*0018*/ 	.word	0x00000002
        /*0030*/ 	.string	""
        /*0030*/ 	.string	"ptxas"
        /*0030*/ 	.string	"Cuda compilation tools, release 13.0, V13.0.88"
        /*0030*/ 	.string	"Build cuda_13.0.r13.0/compiler.36424714_0"
        /*0030*/ 	.string	"-arch sm_100 -m 64 "



//--------------------- .note.nv.cuinfo           --------------------------
	.section	.note.nv.cuinfo,"",@"SHT_NOTE"
	.sectionflags	@"SHF_NOTE_NV_CUINFO"
        /*0018*/ 	.short	0x0002
        /*001a*/ 	.short	0x0064
        /*001c*/ 	.short	0x0082
	.zero		2


//--------------------- .nv.info                  --------------------------
	.section	.nv.info,"",@"SHT_CUDA_INFO"
	.align	4


	//----- nvinfo : EIATTR_REGCOUNT
	.align		4
        /*0000*/ 	.byte	0x04, 0x2f
        /*0002*/ 	.short	(.L_1 - .L_0)
	.align		4
.L_0:
        /*0004*/ 	.word	index@(_Z9vectorAddPKfS0_Pfi)
        /*0008*/ 	.word	0x0000000c


	//----- nvinfo : EIATTR_FRAME_SIZE
	.align		4
.L_1:
        /*000c*/ 	.byte	0x04, 0x11
        /*000e*/ 	.short	(.L_3 - .L_2)
	.align		4
.L_2:
        /*0010*/ 	.word	index@(_Z9vectorAddPKfS0_Pfi)
        /*0014*/ 	.word	0x00000000


	//----- nvinfo : EIATTR_MIN_STACK_SIZE
	.align		4
.L_3:
        /*0018*/ 	.byte	0x04, 0x12
        /*001a*/ 	.short	(.L_5 - .L_4)
	.align		4
.L_4:
        /*001c*/ 	.word	index@(_Z9vectorAddPKfS0_Pfi)
        /*0020*/ 	.word	0x00000000
.L_5:


//--------------------- .nv.compat                --------------------------
	.section	.nv.compat,"",@"SHT_CUDA_COMPAT_INFO"
	.align	4
        /*0000*/ 	.byte	0x02, 0x09, 0x00, 0x00, 0x02, 0x02, 0x01, 0x00, 0x02, 0x05, 0x05, 0x00, 0x03, 0x07, 0x01, 0x01
        /*0010*/ 	.byte	0x02, 0x03, 0x00, 0x00, 0x02, 0x06, 0x01, 0x00, 0x04, 0x0b, 0x08, 0x00, 0x09, 0x00, 0x00, 0x00
        /*0020*/ 	.byte	0x00, 0x00, 0x00, 0x00


//--------------------- .nv.info._Z9vectorAddPKfS0_Pfi --------------------------
	.section	.nv.info._Z9vectorAddPKfS0_Pfi,"",@"SHT_CUDA_INFO"
	.sectionflags	@""
	.align	4


	//----- nvinfo : EIATTR_CUDA_API_VERSION
	.align		4
        /*0000*/ 	.byte	0x04, 0x37
        /*0002*/ 	.short	(.L_7 - .L_6)
.L_6:
        /*0004*/ 	.word	0x00000082


	//----- nvinfo : EIATTR_KPARAM_INFO
	.align		4
.L_7:
        /*0008*/ 	.byte	0x04, 0x17
        /*000a*/ 	.short	(.L_9 - .L_8)
.L_8:
        /*000c*/ 	.word	0x00000000
        /*0010*/ 	.short	0x0003
        /*0012*/ 	.short	0x0018
        /*0014*/ 	.byte	0x00, 0xf0, 0x11, 0x00


	//----- nvinfo : EIATTR_KPARAM_INFO
	.align		4
.L_9:
        /*0018*/ 	.byte	0x04, 0x17
        /*001a*/ 	.short	(.L_11 - .L_10)
.L_10:
        /*001c*/ 	.word	0x00000000
        /*0020*/ 	.short	0x0002
        /*0022*/ 	.short	0x0010
        /*0024*/ 	.byte	0x00, 0xf5, 0x21, 0x00


	//----- nvinfo : EIATTR_KPARAM_INFO
	.align		4
.L_11:
        /*0028*/ 	.byte	0x04, 0x17
        /*002a*/ 	.short	(.L_13 - .L_12)
.L_12:
        /*002c*/ 	.word	0x00000000
        /*0030*/ 	.short	0x0001
        /*0032*/ 	.short	0x0008
        /*0034*/ 	.byte	0x00, 0xf5, 0x21, 0x00


	//----- nvinfo : EIATTR_KPARAM_INFO
	.align		4
.L_13:
        /*0038*/ 	.byte	0x04, 0x17
        /*003a*/ 	.short	(.L_15 - .L_14)
.L_14:
        /*003c*/ 	.word	0x00000000
        /*0040*/ 	.short	0x0000
        /*0042*/ 	.short	0x0000
        /*0044*/ 	.byte	0x00, 0xf5, 0x21, 0x00


	//----- nvinfo : EIATTR_SPARSE_MMA_MASK
	.align		4
.L_15:
        /*0048*/ 	.byte	0x03, 0x50
        /*004a*/ 	.short	0x0000


	//----- nvinfo : EIATTR_MAXREG_COUNT
	.align		4
        /*004c*/ 	.byte	0x03, 0x1b
        /*004e*/ 	.short	0x00ff


	//----- nvinfo : EIATTR_MERCURY_ISA_VERSION
	.align		4
        /*0050*/ 	.byte	0x03, 0x5f
        /*0052*/ 	.short	0x0101


	//----- nvinfo : EIATTR_VRC_CTA_INIT_COUNT
	.align		4
        /*0054*/ 	.byte	0x02, 0x4a
	.zero		1
	.zero		1


	//----- nvinfo : EIATTR_EXIT_INSTR_OFFSETS
	.align		4
        /*0058*/ 	.byte	0x04, 0x1c
        /*005a*/ 	.short	(.L_17 - .L_16)


	//   ....[0]....
.L_16:
        /*005c*/ 	.word	0x00000100


	//----- nvinfo : EIATTR_CBANK_PARAM_SIZE
	.align		4
.L_17:
        /*0060*/ 	.byte	0x03, 0x19
        /*0062*/ 	.short	0x001c


	//----- nvinfo : EIATTR_PARAM_CBANK
	.align		4
        /*0064*/ 	.byte	0x04, 0x0a
        /*0066*/ 	.short	(.L_19 - .L_18)
	.align		4
.L_18:
        /*0068*/ 	.word	index@(.nv.constant0._Z9vectorAddPKfS0_Pfi)
        /*006c*/ 	.short	0x0380
        /*006e*/ 	.short	0x001c


	//----- nvinfo : EIATTR_SW_WAR
	.align		4
.L_19:
        /*0070*/ 	.byte	0x04, 0x36
        /*0072*/ 	.short	(.L_21 - .L_20)
.L_20:
        /*0074*/ 	.word	0x00000008
.L_21:


//--------------------- .nv.callgraph             --------------------------
	.section	.nv.callgraph,"",@"SHT_CUDA_CALLGRAPH"
	.align	4
	.sectionentsize	8
	.align		4
        /*0000*/ 	.word	0x00000000
	.align		4
        /*0004*/ 	.word	0xffffffff
	.align		4
        /*0008*/ 	.word	0x00000000
	.align		4
        /*000c*/ 	.word	0xfffffffe
	.align		4
        /*0010*/ 	.word	0x00000000
	.align		4
        /*0014*/ 	.word	0xfffffffd
	.align		4
        /*0018*/ 	.word	0x00000000
	.align		4
        /*001c*/ 	.word	0xfffffffc


//--------------------- .text._Z9vectorAddPKfS0_Pfi --------------------------
	.section	.text._Z9vectorAddPKfS0_Pfi,"ax",@progbits
	.align	128
        .global         _Z9vectorAddPKfS0_Pfi
        .type           _Z9vectorAddPKfS0_Pfi,@function
        .size           _Z9vectorAddPKfS0_Pfi,(.L_x_1 - _Z9vectorAddPKfS0_Pfi)
        .other          _Z9vectorAddPKfS0_Pfi,@"STO_CUDA_ENTRY STV_DEFAULT"
_Z9vectorAddPKfS0_Pfi:
.text._Z9vectorAddPKfS0_Pfi:
[----:B------:R-:W-:Y:S01]  /*0000*/  LDC R1, c[0x0][0x37c] ;  /* 0x0000df00ff017b82 */ /* 0x000fe20000000800 */
[----:B------:R-:W0:Y:S07]  /*0010*/  S2R R9, SR_CTAID.X ;  /* 0x0000000000097919 */ /* 0x000e2e0000002500 */
[----:B------:R-:W1:Y:S01]  /*0020*/  LDC.64 R2, c[0x0][0x380] ;  /* 0x0000e000ff027b82 */ /* 0x000e620000000a00 */
[----:B------:R-:W0:Y:S01]  /*0030*/  LDCU UR6, c[0x0][0x360] ;  /* 0x00006c00ff0677ac */ /* 0x000e220008000800 */
[----:B------:R-:W0:Y:S01]  /*0040*/  S2R R0, SR_TID.X ;  /* 0x0000000000007919 */ /* 0x000e220000002100 */
[----:B------:R-:W2:Y:S05]  /*0050*/  LDCU.64 UR4, c[0x0][0x358] ;  /* 0x00006b00ff0477ac */ /* 0x000eaa0008000a00 */
[----:B------:R-:W3:Y:S08]  /*0060*/  LDC.64 R4, c[0x0][0x388] ;  /* 0x0000e200ff047b82 */ /* 0x000ef00000000a00 */
[----:B------:R-:W4:Y:S01]  /*0070*/  LDC.64 R6, c[0x0][0x390] ;  /* 0x0000e400ff067b82 */ /* 0x000f220000000a00 */
[----:B0-----:R-:W-:-:S04]  /*0080*/  IMAD R9, R9, UR6, R0 ;  /* 0x0000000609097c24 */ /* 0x001fc8000f8e0200 */
[----:B-1----:R-:W-:-:S04]  /*0090*/  IMAD.WIDE R2, R9, 0x4, R2 ;  /* 0x0000000409027825 */ /* 0x002fc800078e0202 */
[C---:B---3--:R-:W-:Y:S02]  /*00a0*/  IMAD.WIDE R4, R9.reuse, 0x4, R4 ;  /* 0x0000000409047825 */ /* 0x048fe400078e0204 */
[----:B--2---:R-:W2:Y:S04]  /*00b0*/  LDG.E R2, desc[UR4][R2.64] ;  /* 0x0000000402027981 */ /* 0x004ea8000c1e1900 */
[----:B------:R-:W2:Y:S01]  /*00c0*/  LDG.E R5, desc[UR4][R4.64] ;  /* 0x0000000404057981 */ /* 0x000ea2000c1e1900 */
[----:B----4-:R-:W-:-:S04]  /*00d0*/  IMAD.WIDE R6, R9, 0x4, R6 ;  /* 0x0000000409067825 */ /* 0x010fc800078e0206 */
[----:B--2---:R-:W-:-:S05]  /*00e0*/  FADD R9, R2, R5 ;  /* 0x0000000502097221 */ /* 0x004fca0000000000 */
[----:B------:R-:W-:Y:S01]  /*00f0*/  STG.E desc[UR4][R6.64], R9 ;  /* 0x0000000906007986 */ /* 0x000fe2000c101904 */
[----:B------:R-:W-:Y:S05]  /*0100*/  EXIT ;  /* 0x000000000000794d */ /* 0x000fea0003800000 */
.L_x_0:
[----:B------:R-:W-:-:S00]  /*0110*/  BRA `(.L_x_0) ;  /* 0xfffffffc00fc7947 */ /* 0x000fc0000383ffff */
[----:B------:R-:W-:-:S00]  /*0120*/  NOP ;  /* 0x0000000000007918 */ /* 0x000fc00000000000 */
        /* <DEDUP_REMOVED lines=13> */
.L_x_1:


//--------------------- .nv.shared.reserved.0     --------------------------
	.section	.nv.shared.reserved.0,"aw",@nobits
	.weak		__nv_reservedSMEM_offset_0_alias
	.size		__nv_reservedSMEM_offset_0_alias, 0, 64
	.other		__nv_reservedSMEM_offset_0_alias,@"STO_CUDA_RESERVED_SHARED STV_DEFAULT"
__nv_reservedSMEM_offset_0_alias:
	.zero		0
	.zero		64


//--------------------- .nv.constant0._Z9vectorAddPKfS0_Pfi --------------------------
	.section	.nv.constant0._Z9vectorAddPKfS0_Pfi,"a",@progbits
	.sectionflags	@""
	.align	4
.nv.constant0._Z9vectorAddPKfS0_Pfi:
	.zero		924


//--------------------- SYMBOLS --------------------------

	.type		.nv.reservedSmem.offset0,@object
	.size		.nv.reservedSmem.offset0,0x4
